//
// Generated by NVIDIA NVVM Compiler
//
// Compiler Build ID: CL-36424714
// Cuda compilation tools, release 13.0, V13.0.88
// Based on NVVM 20.0.0
//

.version 9.0
.target sm_100
.address_size 64

	// .globl	_Z6matVecPiS_S_ii

.visible .entry _Z6matVecPiS_S_ii(
	.param .u64 .ptr .align 1 _Z6matVecPiS_S_ii_param_0,
	.param .u64 .ptr .align 1 _Z6matVecPiS_S_ii_param_1,
	.param .u64 .ptr .align 1 _Z6matVecPiS_S_ii_param_2,
	.param .u32 _Z6matVecPiS_S_ii_param_3,
	.param .u32 _Z6matVecPiS_S_ii_param_4
)
{
	.reg .pred 	%p<11>;
	.reg .b32 	%r<148>;
	.reg .b64 	%rd<31>;

	ld.param.u64 	%rd10, [_Z6matVecPiS_S_ii_param_0];
	ld.param.u64 	%rd11, [_Z6matVecPiS_S_ii_param_1];
	ld.param.u64 	%rd12, [_Z6matVecPiS_S_ii_param_2];
	ld.param.u32 	%r37, [_Z6matVecPiS_S_ii_param_3];
	ld.param.u32 	%r36, [_Z6matVecPiS_S_ii_param_4];
	cvta.to.global.u64 	%rd1, %rd12;
	cvta.to.global.u64 	%rd2, %rd11;
	mov.u32 	%r38, %ctaid.x;
	mov.u32 	%r39, %ntid.x;
	mov.u32 	%r40, %tid.x;
	mad.lo.s32 	%r1, %r38, %r39, %r40;
	setp.ge.s32 	%p1, %r1, %r37;
	@%p1 bra 	$L__BB0_15;
	setp.lt.s32 	%p2, %r36, 1;
	mov.b32 	%r147, 0;
	@%p2 bra 	$L__BB0_14;
	mul.lo.s32 	%r2, %r36, %r1;
	and.b32  	%r3, %r36, 15;
	setp.lt.u32 	%p3, %r36, 16;
	mov.b32 	%r139, 0;
	mov.u32 	%r147, %r139;
	@%p3 bra 	$L__BB0_5;
	and.b32  	%r139, %r36, 2147483632;
	neg.s32 	%r133, %r139;
	add.s64 	%rd3, %rd2, 32;
	add.s64 	%rd29, %rd1, 32;
	mov.b32 	%r147, 0;
	mov.u32 	%r132, %r2;
$L__BB0_4:
	.pragma "nounroll";
	mul.wide.s32 	%rd13, %r132, 4;
	add.s64 	%rd14, %rd3, %rd13;
	ld.global.u32 	%r45, [%rd14+-32];
	ld.global.u32 	%r46, [%rd29+-32];
	mad.lo.s32 	%r47, %r46, %r45, %r147;
	ld.global.u32 	%r48, [%rd14+-28];
	ld.global.u32 	%r49, [%rd29+-28];
	mad.lo.s32 	%r50, %r49, %r48, %r47;
	ld.global.u32 	%r51, [%rd14+-24];
	ld.global.u32 	%r52, [%rd29+-24];
	mad.lo.s32 	%r53, %r52, %r51, %r50;
	ld.global.u32 	%r54, [%rd14+-20];
	ld.global.u32 	%r55, [%rd29+-20];
	mad.lo.s32 	%r56, %r55, %r54, %r53;
	ld.global.u32 	%r57, [%rd14+-16];
	ld.global.u32 	%r58, [%rd29+-16];
	mad.lo.s32 	%r59, %r58, %r57, %r56;
	ld.global.u32 	%r60, [%rd14+-12];
	ld.global.u32 	%r61, [%rd29+-12];
	mad.lo.s32 	%r62, %r61, %r60, %r59;
	ld.global.u32 	%r63, [%rd14+-8];
	ld.global.u32 	%r64, [%rd29+-8];
	mad.lo.s32 	%r65, %r64, %r63, %r62;
	ld.global.u32 	%r66, [%rd14+-4];
	ld.global.u32 	%r67, [%rd29+-4];
	mad.lo.s32 	%r68, %r67, %r66, %r65;
	ld.global.u32 	%r69, [%rd14];
	ld.global.u32 	%r70, [%rd29];
	mad.lo.s32 	%r71, %r70, %r69, %r68;
	ld.global.u32 	%r72, [%rd14+4];
	ld.global.u32 	%r73, [%rd29+4];
	mad.lo.s32 	%r74, %r73, %r72, %r71;
	ld.global.u32 	%r75, [%rd14+8];
	ld.global.u32 	%r76, [%rd29+8];
	mad.lo.s32 	%r77, %r76, %r75, %r74;
	ld.global.u32 	%r78, [%rd14+12];
	ld.global.u32 	%r79, [%rd29+12];
	mad.lo.s32 	%r80, %r79, %r78, %r77;
	ld.global.u32 	%r81, [%rd14+16];
	ld.global.u32 	%r82, [%rd29+16];
	mad.lo.s32 	%r83, %r82, %r81, %r80;
	ld.global.u32 	%r84, [%rd14+20];
	ld.global.u32 	%r85, [%rd29+20];
	mad.lo.s32 	%r86, %r85, %r84, %r83;
	ld.global.u32 	%r87, [%rd14+24];
	ld.global.u32 	%r88, [%rd29+24];
	mad.lo.s32 	%r89, %r88, %r87, %r86;
	ld.global.u32 	%r90, [%rd14+28];
	ld.global.u32 	%r91, [%rd29+28];
	mad.lo.s32 	%r147, %r91, %r90, %r89;
	add.s32 	%r133, %r133, 16;
	add.s32 	%r132, %r132, 16;
	add.s64 	%rd29, %rd29, 64;
	setp.ne.s32 	%p4, %r133, 0;
	@%p4 bra 	$L__BB0_4;
$L__BB0_5:
	setp.eq.s32 	%p5, %r3, 0;
	@%p5 bra 	$L__BB0_14;
	and.b32  	%r15, %r36, 7;
	setp.lt.u32 	%p6, %r3, 8;
	@%p6 bra 	$L__BB0_8;
	add.s32 	%r93, %r139, %r2;
	mul.wide.s32 	%rd15, %r93, 4;
	add.s64 	%rd16, %rd2, %rd15;
	ld.global.u32 	%r94, [%rd16];
	mul.wide.u32 	%rd17, %r139, 4;
	add.s64 	%rd18, %rd1, %rd17;
	ld.global.u32 	%r95, [%rd18];
	mad.lo.s32 	%r96, %r95, %r94, %r147;
	ld.global.u32 	%r97, [%rd16+4];
	ld.global.u32 	%r98, [%rd18+4];
	mad.lo.s32 	%r99, %r98, %r97, %r96;
	ld.global.u32 	%r100, [%rd16+8];
	ld.global.u32 	%r101, [%rd18+8];
	mad.lo.s32 	%r102, %r101, %r100, %r99;
	ld.global.u32 	%r103, [%rd16+12];
	ld.global.u32 	%r104, [%rd18+12];
	mad.lo.s32 	%r105, %r104, %r103, %r102;
	ld.global.u32 	%r106, [%rd16+16];
	ld.global.u32 	%r107, [%rd18+16];
	mad.lo.s32 	%r108, %r107, %r106, %r105;
	ld.global.u32 	%r109, [%rd16+20];
	ld.global.u32 	%r110, [%rd18+20];
	mad.lo.s32 	%r111, %r110, %r109, %r108;
	ld.global.u32 	%r112, [%rd16+24];
	ld.global.u32 	%r113, [%rd18+24];
	mad.lo.s32 	%r114, %r113, %r112, %r111;
	ld.global.u32 	%r115, [%rd16+28];
	ld.global.u32 	%r116, [%rd18+28];
	mad.lo.s32 	%r147, %r116, %r115, %r114;
	add.s32 	%r139, %r139, 8;
$L__BB0_8:
	setp.eq.s32 	%p7, %r15, 0;
	@%p7 bra 	$L__BB0_14;
	and.b32  	%r21, %r36, 3;
	setp.lt.u32 	%p8, %r15, 4;
	@%p8 bra 	$L__BB0_11;
	add.s32 	%r118, %r139, %r2;
	mul.wide.s32 	%rd19, %r118, 4;
	add.s64 	%rd20, %rd2, %rd19;
	ld.global.u32 	%r119, [%rd20];
	mul.wide.u32 	%rd21, %r139, 4;
	add.s64 	%rd22, %rd1, %rd21;
	ld.global.u32 	%r120, [%rd22];
	mad.lo.s32 	%r121, %r120, %r119, %r147;
	ld.global.u32 	%r122, [%rd20+4];
	ld.global.u32 	%r123, [%rd22+4];
	mad.lo.s32 	%r124, %r123, %r122, %r121;
	ld.global.u32 	%r125, [%rd20+8];
	ld.global.u32 	%r126, [%rd22+8];
	mad.lo.s32 	%r127, %r126, %r125, %r124;
	ld.global.u32 	%r128, [%rd20+12];
	ld.global.u32 	%r129, [%rd22+12];
	mad.lo.s32 	%r147, %r129, %r128, %r127;
	add.s32 	%r139, %r139, 4;
$L__BB0_11:
	setp.eq.s32 	%p9, %r21, 0;
	@%p9 bra 	$L__BB0_14;
	mul.wide.u32 	%rd23, %r139, 4;
	add.s64 	%rd30, %rd1, %rd23;
	add.s32 	%r145, %r139, %r2;
	neg.s32 	%r144, %r21;
$L__BB0_13:
	.pragma "nounroll";
	mul.wide.s32 	%rd24, %r145, 4;
	add.s64 	%rd25, %rd2, %rd24;
	ld.global.u32 	%r130, [%rd25];
	ld.global.u32 	%r131, [%rd30];
	mad.lo.s32 	%r147, %r131, %r130, %r147;
	add.s64 	%rd30, %rd30, 4;
	add.s32 	%r145, %r145, 1;
	add.s32 	%r144, %r144, 1;
	setp.ne.s32 	%p10, %r144, 0;
	@%p10 bra 	$L__BB0_13;
$L__BB0_14:
	cvta.to.global.u64 	%rd26, %rd10;
	mul.wide.s32 	%rd27, %r1, 4;
	add.s64 	%rd28, %rd26, %rd27;
	st.global.u32 	[%rd28], %r147;
$L__BB0_15:
	ret;

}


// ===== COMPILED SASS (sm_100) =====

	.target	sm_100

	.elftype	@"ET_EXEC"


//--------------------- .note.nv.tkinfo           --------------------------
	.section	.note.nv.tkinfo,"",@"SHT_NOTE"
	.sectionflags	@"SHF_NOTE_NV_TKINFO"
	.tkinfo
        /*0018*/ 	.word	0x00000002
        /*0030*/ 	.string	""
        /*0030*/ 	.string	"ptxas"
        /*0030*/ 	.string	"Cuda compilation tools, release 13.0, V13.0.88"
        /*0030*/ 	.string	"Build cuda_13.0.r13.0/compiler.36424714_0"
        /*0030*/ 	.string	"-arch sm_100 -m 64 "



//--------------------- .note.nv.cuinfo           --------------------------
	.section	.note.nv.cuinfo,"",@"SHT_NOTE"
	.sectionflags	@"SHF_NOTE_NV_CUINFO"
        /*0018*/ 	.short	0x0002
        /*001a*/ 	.short	0x0064
        /*001c*/ 	.short	0x0082
	.zero		2


//--------------------- .nv.info                  --------------------------
	.section	.nv.info,"",@"SHT_CUDA_INFO"
	.align	4


	//----- nvinfo : EIATTR_REGCOUNT
	.align		4
        /*0000*/ 	.byte	0x04, 0x2f
        /*0002*/ 	.short	(.L_1 - .L_0)
	.align		4
.L_0:
        /*0004*/ 	.word	index@(_Z6matVecPiS_S_ii)
        /*0008*/ 	.word	0x0000001e


	//----- nvinfo : EIATTR_FRAME_SIZE
	.align		4
.L_1:
        /*000c*/ 	.byte	0x04, 0x11
        /*000e*/ 	.short	(.L_3 - .L_2)
	.align		4
.L_2:
        /*0010*/ 	.word	index@(_Z6matVecPiS_S_ii)
        /*0014*/ 	.word	0x00000000


	//----- nvinfo : EIATTR_MIN_STACK_SIZE
	.align		4
.L_3:
        /*0018*/ 	.byte	0x04, 0x12
        /*001a*/ 	.short	(.L_5 - .L_4)
	.align		4
.L_4:
        /*001c*/ 	.word	index@(_Z6matVecPiS_S_ii)
        /*0020*/ 	.word	0x00000000
.L_5:


//--------------------- .nv.compat                --------------------------
	.section	.nv.compat,"",@"SHT_CUDA_COMPAT_INFO"
	.align	4
        /*0000*/ 	.byte	0x02, 0x09, 0x00, 0x00, 0x02, 0x02, 0x01, 0x00, 0x02, 0x05, 0x05, 0x00, 0x03, 0x07, 0x01, 0x01
        /*0010*/ 	.byte	0x02, 0x03, 0x00, 0x00, 0x02, 0x06, 0x01, 0x00, 0x04, 0x0b, 0x08, 0x00, 0x09, 0x00, 0x00, 0x00
        /*0020*/ 	.byte	0x00, 0x00, 0x00, 0x00


//--------------------- .nv.info._Z6matVecPiS_S_ii --------------------------
	.section	.nv.info._Z6matVecPiS_S_ii,"",@"SHT_CUDA_INFO"
	.sectionflags	@""
	.align	4


	//----- nvinfo : EIATTR_CUDA_API_VERSION
	.align		4
        /*0000*/ 	.byte	0x04, 0x37
        /*0002*/ 	.short	(.L_7 - .L_6)
.L_6:
        /*0004*/ 	.word	0x00000082


	//----- nvinfo : EIATTR_KPARAM_INFO
	.align		4
.L_7:
        /*0008*/ 	.byte	0x04, 0x17
        /*000a*/ 	.short	(.L_9 - .L_8)
.L_8:
        /*000c*/ 	.word	0x00000000
        /*0010*/ 	.short	0x0004
        /*0012*/ 	.short	0x001c
        /*0014*/ 	.byte	0x00, 0xf0, 0x11, 0x00


	//----- nvinfo : EIATTR_KPARAM_INFO
	.align		4
.L_9:
        /*0018*/ 	.byte	0x04, 0x17
        /*001a*/ 	.short	(.L_11 - .L_10)
.L_10:
        /*001c*/ 	.word	0x00000000
        /*0020*/ 	.short	0x0003
        /*0022*/ 	.short	0x0018
        /*0024*/ 	.byte	0x00, 0xf0, 0x11, 0x00


	//----- nvinfo : EIATTR_KPARAM_INFO
	.align		4
.L_11:
        /*0028*/ 	.byte	0x04, 0x17
        /*002a*/ 	.short	(.L_13 - .L_12)
.L_12:
        /*002c*/ 	.word	0x00000000
        /*0030*/ 	.short	0x0002
        /*0032*/ 	.short	0x0010
        /*0034*/ 	.byte	0x00, 0xf5, 0x21, 0x00


	//----- nvinfo : EIATTR_KPARAM_INFO
	.align		4
.L_13:
        /*0038*/ 	.byte	0x04, 0x17
        /*003a*/ 	.short	(.L_15 - .L_14)
.L_14:
        /*003c*/ 	.word	0x00000000
        /*0040*/ 	.short	0x0001
        /*0042*/ 	.short	0x0008
        /*0044*/ 	.byte	0x00, 0xf5, 0x21, 0x00


	//----- nvinfo : EIATTR_KPARAM_INFO
	.align		4
.L_15:
        /*0048*/ 	.byte	0x04, 0x17
        /*004a*/ 	.short	(.L_17 - .L_16)
.L_16:
        /*004c*/ 	.word	0x00000000
        /*0050*/ 	.short	0x0000
        /*0052*/ 	.short	0x0000
        /*0054*/ 	.byte	0x00, 0xf5, 0x21, 0x00


	//----- nvinfo : EIATTR_SPARSE_MMA_MASK
	.align		4
.L_17:
        /*0058*/ 	.byte	0x03, 0x50
        /*005a*/ 	.short	0x0000


	//----- nvinfo : EIATTR_MAXREG_COUNT
	.align		4
        /*005c*/ 	.byte	0x03, 0x1b
        /*005e*/ 	.short	0x00ff


	//----- nvinfo : EIATTR_MERCURY_ISA_VERSION
	.align		4
        /*0060*/ 	.byte	0x03, 0x5f
        /*0062*/ 	.short	0x0101


	//----- nvinfo : EIATTR_VRC_CTA_INIT_COUNT
	.align		4
        /*0064*/ 	.byte	0x02, 0x4a
	.zero		1
	.zero		1


	//----- nvinfo : EIATTR_EXIT_INSTR_OFFSETS
	.align		4
        /*0068*/ 	.byte	0x04, 0x1c
        /*006a*/ 	.short	(.L_19 - .L_18)


	//   ....[0]....
.L_18:
        /*006c*/ 	.word	0x00000070


	//   ....[1]....
        /*0070*/ 	.word	0x00000aa0


	//----- nvinfo : EIATTR_CBANK_PARAM_SIZE
	.align		4
.L_19:
        /*0074*/ 	.byte	0x03, 0x19
        /*0076*/ 	.short	0x0020


	//----- nvinfo : EIATTR_PARAM_CBANK
	.align		4
        /*0078*/ 	.byte	0x04, 0x0a
        /*007a*/ 	.short	(.L_21 - .L_20)
	.align		4
.L_20:
        /*007c*/ 	.word	index@(.nv.constant0._Z6matVecPiS_S_ii)
        /*0080*/ 	.short	0x0380
        /*0082*/ 	.short	0x0020


	//----- nvinfo : EIATTR_SW_WAR
	.align		4
.L_21:
        /*0084*/ 	.byte	0x04, 0x36
        /*0086*/ 	.short	(.L_23 - .L_22)
.L_22:
        /*0088*/ 	.word	0x00000008
.L_23:


//--------------------- .nv.callgraph             --------------------------
	.section	.nv.callgraph,"",@"SHT_CUDA_CALLGRAPH"
	.align	4
	.sectionentsize	8
	.align		4
        /*0000*/ 	.word	0x00000000
	.align		4
        /*0004*/ 	.word	0xffffffff
	.align		4
        /*0008*/ 	.word	0x00000000
	.align		4
        /*000c*/ 	.word	0xfffffffe
	.align		4
        /*0010*/ 	.word	0x00000000
	.align		4
        /*0014*/ 	.word	0xfffffffd
	.align		4
        /*0018*/ 	.word	0x00000000
	.align		4
        /*001c*/ 	.word	0xfffffffc


//--------------------- .text._Z6matVecPiS_S_ii   --------------------------
	.section	.text._Z6matVecPiS_S_ii,"ax",@progbits
	.align	128
        .global         _Z6matVecPiS_S_ii
        .type           _Z6matVecPiS_S_ii,@function
        .size           _Z6matVecPiS_S_ii,(.L_x_7 - _Z6matVecPiS_S_ii)
        .other          _Z6matVecPiS_S_ii,@"STO_CUDA_ENTRY STV_DEFAULT"
_Z6matVecPiS_S_ii:
.text._Z6matVecPiS_S_ii:
[----:B------:R-:W-:Y:S01]  /*0000*/  LDC R1, c[0x0][0x37c] ;  /* 0x0000df00ff017b82 */ /* 0x000fe20000000800 */
[----:B------:R-:W0:Y:S07]  /*0010*/  S2R R3, SR_TID.X ;  /* 0x0000000000037919 */ /* 0x000e2e0000002100 */
[----:B------:R-:W0:Y:S01]  /*0020*/  S2UR UR4, SR_CTAID.X ;  /* 0x00000000000479c3 */ /* 0x000e220000002500 */
[----:B------:R-:W1:Y:S07]  /*0030*/  LDCU UR5, c[0x0][0x398] ;  /* 0x00007300ff0577ac */ /* 0x000e6e0008000800 */
[----:B------:R-:W0:Y:S02]  /*0040*/  LDC R0, c[0x0][0x360] ;  /* 0x0000d800ff007b82 */ /* 0x000e240000000800 */
[----:B0-----:R-:W-:-:S05]  /*0050*/  IMAD R0, R0, UR4, R3 ;  /* 0x0000000400007c24 */ /* 0x001fca000f8e0203 */
[----:B-1----:R-:W-:-:S13]  /*0060*/  ISETP.GE.AND P0, PT, R0, UR5, PT ;  /* 0x0000000500007c0c */ /* 0x002fda000bf06270 */
[----:B------:R-:W-:Y:S05]  /*0070*/  @P0 EXIT ;  /* 0x000000000000094d */ /* 0x000fea0003800000 */
[----:B------:R-:W0:Y:S01]  /*0080*/  LDCU UR8, c[0x0][0x39c] ;  /* 0x00007380ff0877ac */ /* 0x000e220008000800 */
[----:B------:R-:W-:Y:S01]  /*0090*/  HFMA2 R15, -RZ, RZ, 0, 0 ;  /* 0x00000000ff0f7431 */ /* 0x000fe200000001ff */
[----:B------:R-:W1:Y:S01]  /*00a0*/  LDCU.64 UR12, c[0x0][0x358] ;  /* 0x00006b00ff0c77ac */ /* 0x000e620008000a00 */
[----:B0-----:R-:W-:-:S09]  /*00b0*/  UISETP.GE.AND UP0, UPT, UR8, 0x1, UPT ;  /* 0x000000010800788c */ /* 0x001fd2000bf06270 */
[----:B-1----:R-:W-:Y:S05]  /*00c0*/  BRA.U !UP0, `(.L_x_0) ;  /* 0x0000000908687547 */ /* 0x002fea000b800000 */
[----:B------:R-:W-:Y:S02]  /*00d0*/  UISETP.GE.U32.AND UP1, UPT, UR8, 0x10, UPT ;  /* 0x000000100800788c */ /* 0x000fe4000bf26070 */
[----:B------:R-:W-:Y:S01]  /*00e0*/  IMAD R7, R0, UR8, RZ ;  /* 0x0000000800077c24 */ /* 0x000fe2000f8e02ff */
[----:B------:R-:W-:Y:S01]  /*00f0*/  ULOP3.LUT UR9, UR8, 0xf, URZ, 0xc0, !UPT ;  /* 0x0000000f08097892 */ /* 0x000fe2000f8ec0ff */
[----:B------:R-:W-:Y:S02]  /*0100*/  MOV R8, RZ ;  /* 0x000000ff00087202 */ /* 0x000fe40000000f00 */
[----:B------:R-:W-:Y:S01]  /*0110*/  MOV R15, RZ ;  /* 0x000000ff000f7202 */ /* 0x000fe20000000f00 */
[----:B------:R-:W-:Y:S02]  /*0120*/  UISETP.NE.AND UP0, UPT, UR9, URZ, UPT ;  /* 0x000000ff0900728c */ /* 0x000fe4000bf05270 */
[----:B------:R-:W-:Y:S09]  /*0130*/  BRA.U !UP1, `(.L_x_1) ;  /* 0x0000000509187547 */ /* 0x000ff2000b800000 */
[----:B------:R-:W0:Y:S01]  /*0140*/  LDCU.64 UR4, c[0x0][0x390] ;  /* 0x00007200ff0477ac */ /* 0x000e220008000a00 */
[----:B------:R-:W-:Y:S02]  /*0150*/  MOV R15, RZ ;  /* 0x000000ff000f7202 */ /* 0x000fe40000000f00 */
[----:B------:R-:W-:Y:S01]  /*0160*/  MOV R6, R7 ;  /* 0x0000000700067202 */ /* 0x000fe20000000f00 */
[----:B------:R-:W1:Y:S01]  /*0170*/  LDCU.64 UR6, c[0x0][0x388] ;  /* 0x00007100ff0677ac */ /* 0x000e620008000a00 */
[----:B------:R-:W-:-:S04]  /*0180*/  ULOP3.LUT UR10, UR8, 0x7ffffff0, URZ, 0xc0, !UPT ;  /* 0x7ffffff0080a7892 */ /* 0x000fc8000f8ec0ff */
[----:B------:R-:W-:Y:S02]  /*0190*/  UIADD3 UR11, UPT, UPT, -UR10, URZ, URZ ;  /* 0x000000ff0a0b7290 */ /* 0x000fe4000fffe1ff */
[----:B------:R-:W-:Y:S01]  /*01a0*/  MOV R8, UR10 ;  /* 0x0000000a00087c02 */ /* 0x000fe20008000f00 */
[----:B0-----:R-:W-:-:S04]  /*01b0*/  UIADD3 UR4, UP2, UPT, UR4, 0x20, URZ ;  /* 0x0000002004047890 */ /* 0x001fc8000ff5e0ff */
[----:B------:R-:W-:Y:S02]  /*01c0*/  UIADD3.X UR5, UPT, UPT, URZ, UR5, URZ, UP2, !UPT ;  /* 0x00000005ff057290 */ /* 0x000fe400097fe4ff */
[----:B-1----:R-:W-:Y:S01]  /*01d0*/  UIADD3 UR6, UP1, UPT, UR6, 0x20, URZ ;  /* 0x0000002006067890 */ /* 0x002fe2000ff3e0ff */
[----:B------:R-:W-:-:S03]  /*01e0*/  MOV R2, UR4 ;  /* 0x0000000400027c02 */ /* 0x000fc60008000f00 */
[----:B------:R-:W-:Y:S01]  /*01f0*/  MOV R3, UR5 ;  /* 0x0000000500037c02 */ /* 0x000fe20008000f00 */
[----:B------:R-:W-:-:S12]  /*0200*/  UIADD3.X UR7, UPT, UPT, URZ, UR7, URZ, UP1, !UPT ;  /* 0x00000007ff077290 */ /* 0x000fd80008ffe4ff */
.L_x_2:
[----:B------:R-:W-:Y:S01]  /*0210*/  MOV R4, UR6 ;  /* 0x0000000600047c02 */ /* 0x000fe20008000f00 */
[----:B------:R-:W2:Y:S01]  /*0220*/  LDG.E R17, desc[UR12][R2.64+-0x20] ;  /* 0xffffe00c02117981 */ /* 0x000ea2000c1e1900 */
[----:B------:R-:W-:-:S03]  /*0230*/  MOV R5, UR7 ;  /* 0x0000000700057c02 */ /* 0x000fc60008000f00 */
[----:B------:R-:W3:Y:S01]  /*0240*/  LDG.E R25, desc[UR12][R2.64+-0x1c] ;  /* 0xffffe40c02197981 */ /* 0x000ee2000c1e1900 */
[----:B------:R-:W-:-:S03]  /*0250*/  IMAD.WIDE R4, R6, 0x4, R4 ;  /* 0x0000000406047825 */ /* 0x000fc600078e0204 */
[----:B------:R-:W4:Y:S04]  /*0260*/  LDG.E R19, desc[UR12][R2.64+-0x18] ;  /* 0xffffe80c02137981 */ /* 0x000f28000c1e1900 */
[----:B------:R-:W2:Y:S04]  /*0270*/  LDG.E R16, desc[UR12][R4.64+-0x20] ;  /* 0xffffe00c04107981 */ /* 0x000ea8000c1e1900 */
[----:B------:R-:W3:Y:S04]  /*0280*/  LDG.E R18, desc[UR12][R4.64+-0x1c] ;  /* 0xffffe40c04127981 */ /* 0x000ee8000c1e1900 */
[----:B------:R-:W4:Y:S04]  /*0290*/  LDG.E R20, desc[UR12][R4.64+-0x18] ;  /* 0xffffe80c04147981 */ /* 0x000f28000c1e1900 */
[----:B------:R-:W5:Y:S04]  /*02a0*/  LDG.E R22, desc[UR12][R2.64+-0x14] ;  /* 0xffffec0c02167981 */ /* 0x000f68000c1e1900 */
        /* <DEDUP_REMOVED lines=9> */
[----:B------:R-:W5:Y:S01]  /*0340*/  LDG.E R26, desc[UR12][R2.64+0x1c] ;  /* 0x00001c0c021a7981 */ /* 0x000f62000c1e1900 */
[----:B--2---:R-:W-:-:S03]  /*0350*/  IMAD R17, R16, R17, R15 ;  /* 0x0000001110117224 */ /* 0x004fc600078e020f */
[----:B------:R-:W2:Y:S04]  /*0360*/  LDG.E R15, desc[UR12][R2.64] ;  /* 0x0000000c020f7981 */ /* 0x000ea8000c1e1900 */
[----:B------:R-:W2:Y:S01]  /*0370*/  LDG.E R16, desc[UR12][R4.64] ;  /* 0x0000000c04107981 */ /* 0x000ea2000c1e1900 */
[----:B---3--:R-:W-:-:S03]  /*0380*/  IMAD R25, R18, R25, R17 ;  /* 0x0000001912197224 */ /* 0x008fc600078e0211 */
[----:B------:R-:W3:Y:S01]  /*0390*/  LDG.E R17, desc[UR12][R2.64+0x4] ;  /* 0x0000040c02117981 */ /* 0x000ee2000c1e1900 */
[----:B----4-:R-:W-:-:S03]  /*03a0*/  IMAD R25, R20, R19, R25 ;  /* 0x0000001314197224 */ /* 0x010fc600078e0219 */
[----:B------:R-:W3:Y:S04]  /*03b0*/  LDG.E R18, desc[UR12][R4.64+0x4] ;  /* 0x0000040c04127981 */ /* 0x000ee8000c1e1900 */
[----:B------:R-:W4:Y:S01]  /*03c0*/  LDG.E R20, desc[UR12][R2.64+0x8] ;  /* 0x0000080c02147981 */ /* 0x000f22000c1e1900 */
[----:B-----5:R-:W-:-:S03]  /*03d0*/  IMAD R25, R21, R22, R25 ;  /* 0x0000001615197224 */ /* 0x020fc600078e0219 */
[----:B------:R-:W4:Y:S04]  /*03e0*/  LDG.E R19, desc[UR12][R4.64+0x8] ;  /* 0x0000080c04137981 */ /* 0x000f28000c1e1900 */
[----:B------:R-:W5:Y:S01]  /*03f0*/  LDG.E R22, desc[UR12][R2.64+0xc] ;  /* 0x00000c0c02167981 */ /* 0x000f62000c1e1900 */
[----:B------:R-:W-:-:S03]  /*0400*/  IMAD R25, R24, R23, R25 ;  /* 0x0000001718197224 */ /* 0x000fc600078e0219 */
[----:B------:R-:W5:Y:S04]  /*0410*/  LDG.E R21, desc[UR12][R4.64+0xc] ;  /* 0x00000c0c04157981 */ /* 0x000f68000c1e1900 */
[----:B------:R-:W5:Y:S01]  /*0420*/  LDG.E R24, desc[UR12][R2.64+0x10] ;  /* 0x0000100c02187981 */ /* 0x000f62000c1e1900 */
[----:B------:R-:W-:-:S03]  /*0430*/  IMAD R25, R10, R9, R25 ;  /* 0x000000090a197224 */ /* 0x000fc600078e0219 */
[----:B------:R-:W5:Y:S04]  /*0440*/  LDG.E R23, desc[UR12][R4.64+0x10] ;  /* 0x0000100c04177981 */ /* 0x000f68000c1e1900 */
[----:B------:R-:W5:Y:S01]  /*0450*/  LDG.E R10, desc[UR12][R2.64+0x14] ;  /* 0x0000140c020a7981 */ /* 0x000f62000c1e1900 */
[----:B------:R-:W-:-:S03]  /*0460*/  IMAD R27, R12, R11, R25 ;  /* 0x0000000b0c1b7224 */ /* 0x000fc600078e0219 */
[----:B------:R-:W5:Y:S04]  /*0470*/  LDG.E R9, desc[UR12][R4.64+0x14] ;  /* 0x0000140c04097981 */ /* 0x000f68000c1e1900 */
[----:B------:R0:W5:Y:S04]  /*0480*/  LDG.E R11, desc[UR12][R2.64+0x18] ;  /* 0x0000180c020b7981 */ /* 0x000168000c1e1900 */
[----:B------:R-:W5:Y:S04]  /*0490*/  LDG.E R12, desc[UR12][R4.64+0x18] ;  /* 0x0000180c040c7981 */ /* 0x000f68000c1e1900 */
[----:B------:R-:W5:Y:S01]  /*04a0*/  LDG.E R25, desc[UR12][R4.64+0x1c] ;  /* 0x00001c0c04197981 */ /* 0x000f62000c1e1900 */
[----:B------:R-:W-:Y:S01]  /*04b0*/  IMAD R13, R14, R13, R27 ;  /* 0x0000000d0e0d7224 */ /* 0x000fe200078e021b */
[----:B------:R-:W-:-:S04]  /*04c0*/  UIADD3 UR11, UPT, UPT, UR11, 0x10, URZ ;  /* 0x000000100b0b7890 */ /* 0x000fc8000fffe0ff */
[----:B------:R-:W-:Y:S01]  /*04d0*/  UISETP.NE.AND UP1, UPT, UR11, URZ, UPT ;  /* 0x000000ff0b00728c */ /* 0x000fe2000bf25270 */
[----:B0-----:R-:W-:Y:S02]  /*04e0*/  IADD3 R2, P0, PT, R2, 0x40, RZ ;  /* 0x0000004002027810 */ /* 0x001fe40007f1e0ff */
[----:B------:R-:W-:Y:S02]  /*04f0*/  IADD3 R6, PT, PT, R6, 0x10, RZ ;  /* 0x0000001006067810 */ /* 0x000fe40007ffe0ff */
[----:B------:R-:W-:Y:S01]  /*0500*/  IADD3.X R3, PT, PT, RZ, R3, RZ, P0, !PT ;  /* 0x00000003ff037210 */ /* 0x000fe200007fe4ff */
[----:B--2---:R-:W-:-:S04]  /*0510*/  IMAD R13, R16, R15, R13 ;  /* 0x0000000f100d7224 */ /* 0x004fc800078e020d */
[----:B---3--:R-:W-:-:S04]  /*0520*/  IMAD R13, R18, R17, R13 ;  /* 0x00000011120d7224 */ /* 0x008fc800078e020d */
[----:B----4-:R-:W-:-:S04]  /*0530*/  IMAD R13, R19, R20, R13 ;  /* 0x00000014130d7224 */ /* 0x010fc800078e020d */
[----:B-----5:R-:W-:-:S04]  /*0540*/  IMAD R13, R21, R22, R13 ;  /* 0x00000016150d7224 */ /* 0x020fc800078e020d */
[----:B------:R-:W-:-:S04]  /*0550*/  IMAD R13, R23, R24, R13 ;  /* 0x00000018170d7224 */ /* 0x000fc800078e020d */
[----:B------:R-:W-:-:S04]  /*0560*/  IMAD R9, R9, R10, R13 ;  /* 0x0000000a09097224 */ /* 0x000fc800078e020d */
[----:B------:R-:W-:-:S04]  /*0570*/  IMAD R9, R12, R11, R9 ;  /* 0x0000000b0c097224 */ /* 0x000fc800078e0209 */
[----:B------:R-:W-:Y:S01]  /*0580*/  IMAD R15, R25, R26, R9 ;  /* 0x0000001a190f7224 */ /* 0x000fe200078e0209 */
[----:B------:R-:W-:Y:S06]  /*0590*/  BRA.U UP1, `(.L_x_2) ;  /* 0xfffffffd011c7547 */ /* 0x000fec000b83ffff */
.L_x_1:
[----:B------:R-:W-:Y:S05]  /*05a0*/  BRA.U !UP0, `(.L_x_0) ;  /* 0x0000000508307547 */ /* 0x000fea000b800000 */
[----:B------:R-:W-:Y:S02]  /*05b0*/  UISETP.GE.U32.AND UP0, UPT, UR9, 0x8, UPT ;  /* 0x000000080900788c */ /* 0x000fe4000bf06070 */
[----:B------:R-:W-:-:S04]  /*05c0*/  ULOP3.LUT UR5, UR8, 0x7, URZ, 0xc0, !UPT ;  /* 0x0000000708057892 */ /* 0x000fc8000f8ec0ff */
[----:B------:R-:W-:-:S03]  /*05d0*/  UISETP.NE.AND UP1, UPT, UR5, URZ, UPT ;  /* 0x000000ff0500728c */ /* 0x000fc6000bf25270 */
[----:B------:R-:W-:Y:S08]  /*05e0*/  BRA.U !UP0, `(.L_x_3) ;  /* 0x0000000108787547 */ /* 0x000ff0000b800000 */
[----:B------:R-:W0:Y:S01]  /*05f0*/  LDC.64 R2, c[0x0][0x388] ;  /* 0x0000e200ff027b82 */ /* 0x000e220000000a00 */
[----:B------:R-:W-:-:S07]  /*0600*/  IADD3 R9, PT, PT, R7, R8, RZ ;  /* 0x0000000807097210 */ /* 0x000fce0007ffe0ff */
[----:B------:R-:W1:Y:S01]  /*0610*/  LDC.64 R4, c[0x0][0x390] ;  /* 0x0000e400ff047b82 */ /* 0x000e620000000a00 */
[----:B0-----:R-:W-:-:S05]  /*0620*/  IMAD.WIDE R2, R9, 0x4, R2 ;  /* 0x0000000409027825 */ /* 0x001fca00078e0202 */
[----:B------:R-:W2:Y:S01]  /*0630*/  LDG.E R10, desc[UR12][R2.64] ;  /* 0x0000000c020a7981 */ /* 0x000ea2000c1e1900 */
[----:B-1----:R-:W-:-:S03]  /*0640*/  IMAD.WIDE.U32 R4, R8, 0x4, R4 ;  /* 0x0000000408047825 */ /* 0x002fc600078e0004 */
[----:B------:R-:W3:Y:S04]  /*0650*/  LDG.E R13, desc[UR12][R2.64+0x4] ;  /* 0x0000040c020d7981 */ /* 0x000ee8000c1e1900 */
[----:B------:R-:W2:Y:S04]  /*0660*/  LDG.E R11, desc[UR12][R4.64] ;  /* 0x0000000c040b7981 */ /* 0x000ea8000c1e1900 */
[----:B------:R-:W3:Y:S04]  /*0670*/  LDG.E R12, desc[UR12][R4.64+0x4] ;  /* 0x0000040c040c7981 */ /* 0x000ee8000c1e1900 */
[----:B------:R-:W4:Y:S04]  /*0680*/  LDG.E R17, desc[UR12][R2.64+0x8] ;  /* 0x0000080c02117981 */ /* 0x000f28000c1e1900 */
        /* <DEDUP_REMOVED lines=11> */
[----:B------:R-:W-:Y:S01]  /*0740*/  IADD3 R8, PT, PT, R8, 0x8, RZ ;  /* 0x0000000808087810 */ /* 0x000fe20007ffe0ff */
[----:B--2---:R-:W-:-:S04]  /*0750*/  IMAD R10, R10, R11, R15 ;  /* 0x0000000b0a0a7224 */ /* 0x004fc800078e020f */
[----:B---3--:R-:W-:-:S04]  /*0760*/  IMAD R10, R13, R12, R10 ;  /* 0x0000000c0d0a7224 */ /* 0x008fc800078e020a */
[----:B----4-:R-:W-:-:S04]  /*0770*/  IMAD R10, R17, R14, R10 ;  /* 0x0000000e110a7224 */ /* 0x010fc800078e020a */
[----:B-----5:R-:W-:-:S04]  /*0780*/  IMAD R10, R19, R16, R10 ;  /* 0x00000010130a7224 */ /* 0x020fc800078e020a */
[----:B------:R-:W-:-:S04]  /*0790*/  IMAD R10, R21, R18, R10 ;  /* 0x00000012150a7224 */ /* 0x000fc800078e020a */
[----:B------:R-:W-:-:S04]  /*07a0*/  IMAD R10, R23, R20, R10 ;  /* 0x00000014170a7224 */ /* 0x000fc800078e020a */
[----:B------:R-:W-:-:S04]  /*07b0*/  IMAD R6, R6, R9, R10 ;  /* 0x0000000906067224 */ /* 0x000fc800078e020a */
[----:B------:R-:W-:-:S07]  /*07c0*/  IMAD R15, R25, R22, R6 ;  /* 0x00000016190f7224 */ /* 0x000fce00078e0206 */
.L_x_3:
        /* <DEDUP_REMOVED lines=17> */
[----:B------:R-:W5:Y:S01]  /*08e0*/  LDG.E R14, desc[UR12][R4.64+0xc] ;  /* 0x00000c0c040e7981 */ /* 0x000f62000c1e1900 */
[----:B------:R-:W-:Y:S01]  /*08f0*/  IADD3 R8, PT, PT, R8, 0x4, RZ ;  /* 0x0000000408087810 */ /* 0x000fe20007ffe0ff */
[----:B--2---:R-:W-:-:S04]  /*0900*/  IMAD R6, R6, R9, R15 ;  /* 0x0000000906067224 */ /* 0x004fc800078e020f */
[----:B---3--:R-:W-:-:S04]  /*0910*/  IMAD R6, R11, R10, R6 ;  /* 0x0000000a0b067224 */ /* 0x008fc800078e0206 */
[----:B----4-:R-:W-:-:S04]  /*0920*/  IMAD R6, R13, R12, R6 ;  /* 0x0000000c0d067224 */ /* 0x010fc800078e0206 */
[----:B-----5:R-:W-:-:S07]  /*0930*/  IMAD R15, R17, R14, R6 ;  /* 0x0000000e110f7224 */ /* 0x020fce00078e0206 */
.L_x_4:
[----:B------:R-:W-:Y:S05]  /*0940*/  BRA.U !UP1, `(.L_x_0) ;  /* 0x0000000109487547 */ /* 0x000fea000b800000 */
[----:B------:R-:W0:Y:S01]  /*0950*/  LDC.64 R2, c[0x0][0x390] ;  /* 0x0000e400ff027b82 */ /* 0x000e220000000a00 */
[----:B------:R-:W-:Y:S01]  /*0960*/  IADD3 R7, PT, PT, R7, R8, RZ ;  /* 0x0000000807077210 */ /* 0x000fe20007ffe0ff */
[----:B------:R-:W-:-:S06]  /*0970*/  UIADD3 UR4, UPT, UPT, -UR4, URZ, URZ ;  /* 0x000000ff04047290 */ /* 0x000fcc000fffe1ff */
[----:B------:R-:W1:Y:S01]  /*0980*/  LDC.64 R10, c[0x0][0x388] ;  /* 0x0000e200ff0a7b82 */ /* 0x000e620000000a00 */
[----:B0-----:R-:W-:-:S03]  /*0990*/  IMAD.WIDE.U32 R2, R8, 0x4, R2 ;  /* 0x0000000408027825 */ /* 0x001fc600078e0002 */
[----:B------:R-:W-:Y:S02]  /*09a0*/  MOV R6, R2 ;  /* 0x0000000200067202 */ /* 0x000fe40000000f00 */
[----:B------:R-:W-:-:S07]  /*09b0*/  MOV R5, R3 ;  /* 0x0000000300057202 */ /* 0x000fce0000000f00 */
.L_x_5:
[----:B-1----:R-:W-:Y:S01]  /*09c0*/  IMAD.WIDE R2, R7, 0x4, R10 ;  /* 0x0000000407027825 */ /* 0x002fe200078e020a */
[----:B------:R-:W-:-:S05]  /*09d0*/  MOV R4, R6 ;  /* 0x0000000600047202 */ /* 0x000fca0000000f00 */
[----:B------:R-:W2:Y:S04]  /*09e0*/  LDG.E R2, desc[UR12][R2.64] ;  /* 0x0000000c02027981 */ /* 0x000ea8000c1e1900 */
[----:B------:R0:W2:Y:S01]  /*09f0*/  LDG.E R4, desc[UR12][R4.64] ;  /* 0x0000000c04047981 */ /* 0x0000a2000c1e1900 */
[----:B------:R-:W-:Y:S01]  /*0a00*/  UIADD3 UR4, UPT, UPT, UR4, 0x1, URZ ;  /* 0x0000000104047890 */ /* 0x000fe2000fffe0ff */
[----:B------:R-:W-:Y:S02]  /*0a10*/  IADD3 R6, P0, PT, R6, 0x4, RZ ;  /* 0x0000000406067810 */ /* 0x000fe40007f1e0ff */
[----:B------:R-:W-:Y:S01]  /*0a20*/  IADD3 R7, PT, PT, R7, 0x1, RZ ;  /* 0x0000000107077810 */ /* 0x000fe20007ffe0ff */
[----:B------:R-:W-:Y:S01]  /*0a30*/  UISETP.NE.AND UP0, UPT, UR4, URZ, UPT ;  /* 0x000000ff0400728c */ /* 0x000fe2000bf05270 */
[----:B0-----:R-:W-:Y:S01]  /*0a40*/  IADD3.X R5, PT, PT, RZ, R5, RZ, P0, !PT ;  /* 0x00000005ff057210 */ /* 0x001fe200007fe4ff */
[----:B--2---:R-:W-:-:S07]  /*0a50*/  IMAD R15, R2, R4, R15 ;  /* 0x00000004020f7224 */ /* 0x004fce00078e020f */
[----:B------:R-:W-:Y:S05]  /*0a60*/  BRA.U UP0, `(.L_x_5) ;  /* 0xfffffffd00d47547 */ /* 0x000fea000b83ffff */
.L_x_0:
[----:B------:R-:W0:Y:S02]  /*0a70*/  LDC.64 R2, c[0x0][0x380] ;  /* 0x0000e000ff027b82 */ /* 0x000e240000000a00 */
[----:B0-----:R-:W-:-:S05]  /*0a80*/  IMAD.WIDE R2, R0, 0x4, R2 ;  /* 0x0000000400027825 */ /* 0x001fca00078e0202 */
[----:B------:R-:W-:Y:S01]  /*0a90*/  STG.E desc[UR12][R2.64], R15 ;  /* 0x0000000f02007986 */ /* 0x000fe2000c10190c */
[----:B------:R-:W-:Y:S05]  /*0aa0*/  EXIT ;  /* 0x000000000000794d */ /* 0x000fea0003800000 */
.L_x_6:
[----:B------:R-:W-:-:S00]  /*0ab0*/  BRA `(.L_x_6) ;  /* 0xfffffffc00fc7947 */ /* 0x000fc0000383ffff */
[----:B------:R-:W-:-:S00]  /*0ac0*/  NOP ;  /* 0x0000000000007918 */ /* 0x000fc00000000000 */
        /* <DEDUP_REMOVED lines=11> */
.L_x_7:


//--------------------- .nv.shared.reserved.0     --------------------------
	.section	.nv.shared.reserved.0,"aw",@nobits
	.weak		__nv_reservedSMEM_offset_0_alias
	.size		__nv_reservedSMEM_offset_0_alias, 0, 64
	.other		__nv_reservedSMEM_offset_0_alias,@"STO_CUDA_RESERVED_SHARED STV_DEFAULT"
__nv_reservedSMEM_offset_0_alias:
	.zero		0
	.zero		64


//--------------------- .nv.constant0._Z6matVecPiS_S_ii --------------------------
	.section	.nv.constant0._Z6matVecPiS_S_ii,"a",@progbits
	.sectionflags	@""
	.align	4
.nv.constant0._Z6matVecPiS_S_ii:
	.zero		928


//--------------------- SYMBOLS --------------------------

	.type		.nv.reservedSmem.offset0,@object
	.size		.nv.reservedSmem.offset0,0x4
